//
// Generated by NVIDIA NVVM Compiler
//
// Compiler Build ID: CL-36424714
// Cuda compilation tools, release 13.0, V13.0.88
// Based on NVVM 20.0.0
//

.version 9.0
.target sm_100
.address_size 64

	// .globl	_Z17arraySumReductionPKfPfi
// _ZZ17arraySumReductionPKfPfiE10partialSum has been demoted
// _ZZ14finalReductionPfS_iE10partialSum has been demoted

.visible .entry _Z17arraySumReductionPKfPfi(
	.param .u64 .ptr .align 1 _Z17arraySumReductionPKfPfi_param_0,
	.param .u64 .ptr .align 1 _Z17arraySumReductionPKfPfi_param_1,
	.param .u32 _Z17arraySumReductionPKfPfi_param_2
)
{
	.reg .pred 	%p<8>;
	.reg .b32 	%r<17>;
	.reg .b32 	%f<5>;
	.reg .b64 	%rd<9>;
	// demoted variable
	.shared .align 4 .b8 _ZZ17arraySumReductionPKfPfiE10partialSum[1024];
	ld.param.u64 	%rd1, [_Z17arraySumReductionPKfPfi_param_0];
	ld.param.u64 	%rd2, [_Z17arraySumReductionPKfPfi_param_1];
	ld.param.u32 	%r8, [_Z17arraySumReductionPKfPfi_param_2];
	mov.u32 	%r1, %ctaid.x;
	mov.u32 	%r16, %ntid.x;
	mov.u32 	%r3, %tid.x;
	mad.lo.s32 	%r4, %r1, %r16, %r3;
	setp.ge.s32 	%p1, %r4, %r8;
	shl.b32 	%r9, %r3, 2;
	mov.u32 	%r10, _ZZ17arraySumReductionPKfPfiE10partialSum;
	add.s32 	%r5, %r10, %r9;
	@%p1 bra 	$L__BB0_2;
	cvta.to.global.u64 	%rd3, %rd1;
	mul.wide.s32 	%rd4, %r4, 4;
	add.s64 	%rd5, %rd3, %rd4;
	ld.global.f32 	%f1, [%rd5];
	st.shared.f32 	[%r5], %f1;
	bra.uni 	$L__BB0_3;
$L__BB0_2:
	mov.b32 	%r11, 0;
	st.shared.u32 	[%r5], %r11;
$L__BB0_3:
	bar.sync 	0;
	setp.lt.u32 	%p2, %r16, 2;
	@%p2 bra 	$L__BB0_7;
$L__BB0_4:
	shr.u32 	%r7, %r16, 1;
	setp.ge.u32 	%p3, %r3, %r7;
	add.s32 	%r13, %r7, %r3;
	setp.gt.u32 	%p4, %r13, 255;
	or.pred  	%p5, %p3, %p4;
	@%p5 bra 	$L__BB0_6;
	shl.b32 	%r14, %r7, 2;
	add.s32 	%r15, %r5, %r14;
	ld.shared.f32 	%f2, [%r15];
	atom.shared.add.f32 	%f3, [%r5], %f2;
$L__BB0_6:
	bar.sync 	0;
	setp.gt.u32 	%p6, %r16, 3;
	mov.u32 	%r16, %r7;
	@%p6 bra 	$L__BB0_4;
$L__BB0_7:
	setp.ne.s32 	%p7, %r3, 0;
	@%p7 bra 	$L__BB0_9;
	ld.shared.f32 	%f4, [_ZZ17arraySumReductionPKfPfiE10partialSum];
	cvta.to.global.u64 	%rd6, %rd2;
	mul.wide.u32 	%rd7, %r1, 4;
	add.s64 	%rd8, %rd6, %rd7;
	st.global.f32 	[%rd8], %f4;
$L__BB0_9:
	ret;

}
	// .globl	_Z14finalReductionPfS_i
.visible .entry _Z14finalReductionPfS_i(
	.param .u64 .ptr .align 1 _Z14finalReductionPfS_i_param_0,
	.param .u64 .ptr .align 1 _Z14finalReductionPfS_i_param_1,
	.param .u32 _Z14finalReductionPfS_i_param_2
)
{
	.reg .pred 	%p<7>;
	.reg .b32 	%r<16>;
	.reg .b32 	%f<13>;
	.reg .b64 	%rd<7>;
	// demoted variable
	.shared .align 4 .b8 _ZZ14finalReductionPfS_iE10partialSum[1024];
	ld.param.u64 	%rd2, [_Z14finalReductionPfS_i_param_0];
	ld.param.u64 	%rd3, [_Z14finalReductionPfS_i_param_1];
	ld.param.u32 	%r9, [_Z14finalReductionPfS_i_param_2];
	mov.u32 	%r1, %tid.x;
	setp.ge.s32 	%p1, %r1, %r9;
	mov.f32 	%f12, 0f00000000;
	@%p1 bra 	$L__BB1_3;
	mov.u32 	%r2, %ntid.x;
	cvta.to.global.u64 	%rd1, %rd2;
	mov.f32 	%f12, 0f00000000;
	mov.u32 	%r14, %r1;
$L__BB1_2:
	mul.wide.s32 	%rd4, %r14, 4;
	add.s64 	%rd5, %rd1, %rd4;
	ld.global.f32 	%f6, [%rd5];
	add.f32 	%f12, %f12, %f6;
	add.s32 	%r14, %r14, %r2;
	setp.lt.s32 	%p2, %r14, %r9;
	@%p2 bra 	$L__BB1_2;
$L__BB1_3:
	shl.b32 	%r10, %r1, 2;
	mov.u32 	%r11, _ZZ14finalReductionPfS_iE10partialSum;
	add.s32 	%r5, %r11, %r10;
	st.shared.f32 	[%r5], %f12;
	bar.sync 	0;
	mov.u32 	%r15, %ntid.x;
	setp.lt.u32 	%p3, %r15, 2;
	@%p3 bra 	$L__BB1_7;
$L__BB1_4:
	shr.u32 	%r8, %r15, 1;
	setp.ge.u32 	%p4, %r1, %r8;
	@%p4 bra 	$L__BB1_6;
	shl.b32 	%r12, %r8, 2;
	add.s32 	%r13, %r5, %r12;
	ld.shared.f32 	%f7, [%r13];
	ld.shared.f32 	%f8, [%r5];
	add.f32 	%f9, %f7, %f8;
	st.shared.f32 	[%r5], %f9;
$L__BB1_6:
	bar.sync 	0;
	setp.gt.u32 	%p5, %r15, 3;
	mov.u32 	%r15, %r8;
	@%p5 bra 	$L__BB1_4;
$L__BB1_7:
	setp.ne.s32 	%p6, %r1, 0;
	@%p6 bra 	$L__BB1_9;
	ld.shared.f32 	%f10, [_ZZ14finalReductionPfS_iE10partialSum];
	cvta.to.global.u64 	%rd6, %rd3;
	st.global.f32 	[%rd6], %f10;
$L__BB1_9:
	ret;

}


// ===== COMPILED SASS (sm_100) =====

	.target	sm_100

	.elftype	@"ET_EXEC"


//--------------------- .note.nv.tkinfo           --------------------------
	.section	.note.nv.tkinfo,"",@"SHT_NOTE"
	.sectionflags	@"SHF_NOTE_NV_TKINFO"
	.tkinfo
        /*0018*/ 	.word	0x00000002
        /*0030*/ 	.string	""
        /*0030*/ 	.string	"ptxas"
        /*0030*/ 	.string	"Cuda compilation tools, release 13.0, V13.0.88"
        /*0030*/ 	.string	"Build cuda_13.0.r13.0/compiler.36424714_0"
        /*0030*/ 	.string	"-arch sm_100 -m 64 "



//--------------------- .note.nv.cuinfo           --------------------------
	.section	.note.nv.cuinfo,"",@"SHT_NOTE"
	.sectionflags	@"SHF_NOTE_NV_CUINFO"
        /*0018*/ 	.short	0x0002
        /*001a*/ 	.short	0x0064
        /*001c*/ 	.short	0x0082
	.zero		2


//--------------------- .nv.info                  --------------------------
	.section	.nv.info,"",@"SHT_CUDA_INFO"
	.align	4


	//----- nvinfo : EIATTR_REGCOUNT
	.align		4
        /*0000*/ 	.byte	0x04, 0x2f
        /*0002*/ 	.short	(.L_1 - .L_0)
	.align		4
.L_0:
        /*0004*/ 	.word	index@(_Z17arraySumReductionPKfPfi)
        /*0008*/ 	.word	0x0000000c


	//----- nvinfo : EIATTR_FRAME_SIZE
	.align		4
.L_1:
        /*000c*/ 	.byte	0x04, 0x11
        /*000e*/ 	.short	(.L_3 - .L_2)
	.align		4
.L_2:
        /*0010*/ 	.word	index@(_Z17arraySumReductionPKfPfi)
        /*0014*/ 	.word	0x00000000


	//----- nvinfo : EIATTR_REGCOUNT
	.align		4
.L_3:
        /*0018*/ 	.byte	0x04, 0x2f
        /*001a*/ 	.short	(.L_5 - .L_4)
	.align		4
.L_4:
        /*001c*/ 	.word	index@(_Z14finalReductionPfS_i)
        /*0020*/ 	.word	0x0000000b


	//----- nvinfo : EIATTR_FRAME_SIZE
	.align		4
.L_5:
        /*0024*/ 	.byte	0x04, 0x11
        /*0026*/ 	.short	(.L_7 - .L_6)
	.align		4
.L_6:
        /*0028*/ 	.word	index@(_Z14finalReductionPfS_i)
        /*002c*/ 	.word	0x00000000


	//----- nvinfo : EIATTR_MIN_STACK_SIZE
	.align		4
.L_7:
        /*0030*/ 	.byte	0x04, 0x12
        /*0032*/ 	.short	(.L_9 - .L_8)
	.align		4
.L_8:
        /*0034*/ 	.word	index@(_Z14finalReductionPfS_i)
        /*0038*/ 	.word	0x00000000


	//----- nvinfo : EIATTR_MIN_STACK_SIZE
	.align		4
.L_9:
        /*003c*/ 	.byte	0x04, 0x12
        /*003e*/ 	.short	(.L_11 - .L_10)
	.align		4
.L_10:
        /*0040*/ 	.word	index@(_Z17arraySumReductionPKfPfi)
        /*0044*/ 	.word	0x00000000
.L_11:


//--------------------- .nv.compat                --------------------------
	.section	.nv.compat,"",@"SHT_CUDA_COMPAT_INFO"
	.align	4
        /*0000*/ 	.byte	0x02, 0x09, 0x00, 0x00, 0x02, 0x02, 0x01, 0x00, 0x02, 0x05, 0x05, 0x00, 0x03, 0x07, 0x01, 0x01
        /*0010*/ 	.byte	0x02, 0x03, 0x00, 0x00, 0x02, 0x06, 0x01, 0x00, 0x04, 0x0b, 0x08, 0x00, 0x09, 0x00, 0x00, 0x00
        /*0020*/ 	.byte	0x00, 0x00, 0x00, 0x00


//--------------------- .nv.info._Z14finalReductionPfS_i --------------------------
	.section	.nv.info._Z14finalReductionPfS_i,"",@"SHT_CUDA_INFO"
	.sectionflags	@""
	.align	4


	//----- nvinfo : EIATTR_CUDA_API_VERSION
	.align		4
        /*0000*/ 	.byte	0x04, 0x37
        /*0002*/ 	.short	(.L_13 - .L_12)
.L_12:
        /*0004*/ 	.word	0x00000082


	//----- nvinfo : EIATTR_KPARAM_INFO
	.align		4
.L_13:
        /*0008*/ 	.byte	0x04, 0x17
        /*000a*/ 	.short	(.L_15 - .L_14)
.L_14:
        /*000c*/ 	.word	0x00000000
        /*0010*/ 	.short	0x0002
        /*0012*/ 	.short	0x0010
        /*0014*/ 	.byte	0x00, 0xf0, 0x11, 0x00


	//----- nvinfo : EIATTR_KPARAM_INFO
	.align		4
.L_15:
        /*0018*/ 	.byte	0x04, 0x17
        /*001a*/ 	.short	(.L_17 - .L_16)
.L_16:
        /*001c*/ 	.word	0x00000000
        /*0020*/ 	.short	0x0001
        /*0022*/ 	.short	0x0008
        /*0024*/ 	.byte	0x00, 0xf5, 0x21, 0x00


	//----- nvinfo : EIATTR_KPARAM_INFO
	.align		4
.L_17:
        /*0028*/ 	.byte	0x04, 0x17
        /*002a*/ 	.short	(.L_19 - .L_18)
.L_18:
        /*002c*/ 	.word	0x00000000
        /*0030*/ 	.short	0x0000
        /*0032*/ 	.short	0x0000
        /*0034*/ 	.byte	0x00, 0xf5, 0x21, 0x00


	//----- nvinfo : EIATTR_SPARSE_MMA_MASK
	.align		4
.L_19:
        /*0038*/ 	.byte	0x03, 0x50
        /*003a*/ 	.short	0x0000


	//----- nvinfo : EIATTR_MAXREG_COUNT
	.align		4
        /*003c*/ 	.byte	0x03, 0x1b
        /*003e*/ 	.short	0x00ff


	//----- nvinfo : EIATTR_NUM_BARRIERS
	.align		4
        /*0040*/ 	.byte	0x02, 0x4c
        /*0042*/ 	.byte	0x01
	.zero		1


	//----- nvinfo : EIATTR_MERCURY_ISA_VERSION
	.align		4
        /*0044*/ 	.byte	0x03, 0x5f
        /*0046*/ 	.short	0x0101


	//----- nvinfo : EIATTR_VRC_CTA_INIT_COUNT
	.align		4
        /*0048*/ 	.byte	0x02, 0x4a
	.zero		1
	.zero		1


	//----- nvinfo : EIATTR_EXIT_INSTR_OFFSETS
	.align		4
        /*004c*/ 	.byte	0x04, 0x1c
        /*004e*/ 	.short	(.L_21 - .L_20)


	//   ....[0]....
.L_20:
        /*0050*/ 	.word	0x00000290


	//   ....[1]....
        /*0054*/ 	.word	0x00000300


	//----- nvinfo : EIATTR_CRS_STACK_SIZE
	.align		4
.L_21:
        /*0058*/ 	.byte	0x04, 0x1e
        /*005a*/ 	.short	(.L_23 - .L_22)
.L_22:
        /*005c*/ 	.word	0x00000000


	//----- nvinfo : EIATTR_CBANK_PARAM_SIZE
	.align		4
.L_23:
        /*0060*/ 	.byte	0x03, 0x19
        /*0062*/ 	.short	0x0014


	//----- nvinfo : EIATTR_PARAM_CBANK
	.align		4
        /*0064*/ 	.byte	0x04, 0x0a
        /*0066*/ 	.short	(.L_25 - .L_24)
	.align		4
.L_24:
        /*0068*/ 	.word	index@(.nv.constant0._Z14finalReductionPfS_i)
        /*006c*/ 	.short	0x0380
        /*006e*/ 	.short	0x0014


	//----- nvinfo : EIATTR_SW_WAR
	.align		4
.L_25:
        /*0070*/ 	.byte	0x04, 0x36
        /*0072*/ 	.short	(.L_27 - .L_26)
.L_26:
        /*0074*/ 	.word	0x00000008
.L_27:


//--------------------- .nv.info._Z17arraySumReductionPKfPfi --------------------------
	.section	.nv.info._Z17arraySumReductionPKfPfi,"",@"SHT_CUDA_INFO"
	.sectionflags	@""
	.align	4


	//----- nvinfo : EIATTR_CUDA_API_VERSION
	.align		4
        /*0000*/ 	.byte	0x04, 0x37
        /*0002*/ 	.short	(.L_29 - .L_28)
.L_28:
        /*0004*/ 	.word	0x00000082


	//----- nvinfo : EIATTR_KPARAM_INFO
	.align		4
.L_29:
        /*0008*/ 	.byte	0x04, 0x17
        /*000a*/ 	.short	(.L_31 - .L_30)
.L_30:
        /*000c*/ 	.word	0x00000000
        /*0010*/ 	.short	0x0002
        /*0012*/ 	.short	0x0010
        /*0014*/ 	.byte	0x00, 0xf0, 0x11, 0x00


	//----- nvinfo : EIATTR_KPARAM_INFO
	.align		4
.L_31:
        /*0018*/ 	.byte	0x04, 0x17
        /*001a*/ 	.short	(.L_33 - .L_32)
.L_32:
        /*001c*/ 	.word	0x00000000
        /*0020*/ 	.short	0x0001
        /*0022*/ 	.short	0x0008
        /*0024*/ 	.byte	0x00, 0xf5, 0x21, 0x00


	//----- nvinfo : EIATTR_KPARAM_INFO
	.align		4
.L_33:
        /*0028*/ 	.byte	0x04, 0x17
        /*002a*/ 	.short	(.L_35 - .L_34)
.L_34:
        /*002c*/ 	.word	0x00000000
        /*0030*/ 	.short	0x0000
        /*0032*/ 	.short	0x0000
        /*0034*/ 	.byte	0x00, 0xf5, 0x21, 0x00


	//----- nvinfo : EIATTR_SPARSE_MMA_MASK
	.align		4
.L_35:
        /*0038*/ 	.byte	0x03, 0x50
        /*003a*/ 	.short	0x0000


	//----- nvinfo : EIATTR_MAXREG_COUNT
	.align		4
        /*003c*/ 	.byte	0x03, 0x1b
        /*003e*/ 	.short	0x00ff


	//----- nvinfo : EIATTR_NUM_BARRIERS
	.align		4
        /*0040*/ 	.byte	0x02, 0x4c
        /*0042*/ 	.byte	0x01
	.zero		1


	//----- nvinfo : EIATTR_MERCURY_ISA_VERSION
	.align		4
        /*0044*/ 	.byte	0x03, 0x5f
        /*0046*/ 	.short	0x0101


	//----- nvinfo : EIATTR_VRC_CTA_INIT_COUNT
	.align		4
        /*0048*/ 	.byte	0x02, 0x4a
	.zero		1
	.zero		1


	//----- nvinfo : EIATTR_EXIT_INSTR_OFFSETS
	.align		4
        /*004c*/ 	.byte	0x04, 0x1c
        /*004e*/ 	.short	(.L_37 - .L_36)


	//   ....[0]....
.L_36:
        /*0050*/ 	.word	0x00000270


	//   ....[1]....
        /*0054*/ 	.word	0x000002f0


	//----- nvinfo : EIATTR_CRS_STACK_SIZE
	.align		4
.L_37:
        /*0058*/ 	.byte	0x04, 0x1e
        /*005a*/ 	.short	(.L_39 - .L_38)
.L_38:
        /*005c*/ 	.word	0x00000000


	//----- nvinfo : EIATTR_CBANK_PARAM_SIZE
	.align		4
.L_39:
        /*0060*/ 	.byte	0x03, 0x19
        /*0062*/ 	.short	0x0014


	//----- nvinfo : EIATTR_PARAM_CBANK
	.align		4
        /*0064*/ 	.byte	0x04, 0x0a
        /*0066*/ 	.short	(.L_41 - .L_40)
	.align		4
.L_40:
        /*0068*/ 	.word	index@(.nv.constant0._Z17arraySumReductionPKfPfi)
        /*006c*/ 	.short	0x0380
        /*006e*/ 	.short	0x0014


	//----- nvinfo : EIATTR_SW_WAR
	.align		4
.L_41:
        /*0070*/ 	.byte	0x04, 0x36
        /*0072*/ 	.short	(.L_43 - .L_42)
.L_42:
        /*0074*/ 	.word	0x00000008
.L_43:


//--------------------- .nv.callgraph             --------------------------
	.section	.nv.callgraph,"",@"SHT_CUDA_CALLGRAPH"
	.align	4
	.sectionentsize	8
	.align		4
        /*0000*/ 	.word	0x00000000
	.align		4
        /*0004*/ 	.word	0xffffffff
	.align		4
        /*0008*/ 	.word	0x00000000
	.align		4
        /*000c*/ 	.word	0xfffffffe
	.align		4
        /*0010*/ 	.word	0x00000000
	.align		4
        /*0014*/ 	.word	0xfffffffd
	.align		4
        /*0018*/ 	.word	0x00000000
	.align		4
        /*001c*/ 	.word	0xfffffffc


//--------------------- .text._Z14finalReductionPfS_i --------------------------
	.section	.text._Z14finalReductionPfS_i,"ax",@progbits
	.align	128
        .global         _Z14finalReductionPfS_i
        .type           _Z14finalReductionPfS_i,@function
        .size           _Z14finalReductionPfS_i,(.L_x_12 - _Z14finalReductionPfS_i)
        .other          _Z14finalReductionPfS_i,@"STO_CUDA_ENTRY STV_DEFAULT"
_Z14finalReductionPfS_i:
.text._Z14finalReductionPfS_i:
[----:B------:R-:W-:Y:S01]  /*0000*/  LDC R1, c[0x0][0x37c] ;  /* 0x0000df00ff017b82 */ /* 0x000fe20000000800 */
[----:B------:R-:W0:Y:S01]  /*0010*/  S2R R6, SR_TID.X ;  /* 0x0000000000067919 */ /* 0x000e220000002100 */
[----:B------:R-:W0:Y:S01]  /*0020*/  LDCU UR4, c[0x0][0x390] ;  /* 0x00007200ff0477ac */ /* 0x000e220008000800 */
[----:B------:R-:W-:Y:S01]  /*0030*/  BSSY.RECONVERGENT B0, `(.L_x_0) ;  /* 0x000000f000007945 */ /* 0x000fe20003800200 */
[----:B------:R-:W-:Y:S01]  /*0040*/  IMAD.MOV.U32 R0, RZ, RZ, RZ ;  /* 0x000000ffff007224 */ /* 0x000fe200078e00ff */
[----:B------:R-:W1:Y:S01]  /*0050*/  LDCU.64 UR6, c[0x0][0x358] ;  /* 0x00006b00ff0677ac */ /* 0x000e620008000a00 */
[----:B0-----:R-:W-:-:S13]  /*0060*/  ISETP.GE.AND P0, PT, R6, UR4, PT ;  /* 0x0000000406007c0c */ /* 0x001fda000bf06270 */
[----:B-1----:R-:W-:Y:S05]  /*0070*/  @P0 BRA `(.L_x_1) ;  /* 0x0000000000280947 */ /* 0x002fea0003800000 */
[----:B------:R-:W0:Y:S01]  /*0080*/  LDC R8, c[0x0][0x360] ;  /* 0x0000d800ff087b82 */ /* 0x000e220000000800 */
[----:B------:R-:W-:Y:S01]  /*0090*/  IMAD.MOV.U32 R0, RZ, RZ, RZ ;  /* 0x000000ffff007224 */ /* 0x000fe200078e00ff */
[----:B------:R-:W-:-:S06]  /*00a0*/  MOV R7, R6 ;  /* 0x0000000600077202 */ /* 0x000fcc0000000f00 */
[----:B------:R-:W1:Y:S02]  /*00b0*/  LDC.64 R4, c[0x0][0x380] ;  /* 0x0000e000ff047b82 */ /* 0x000e640000000a00 */
.L_x_2:
[----:B-1----:R-:W-:-:S06]  /*00c0*/  IMAD.WIDE R2, R7, 0x4, R4 ;  /* 0x0000000407027825 */ /* 0x002fcc00078e0204 */
[----:B------:R-:W2:Y:S01]  /*00d0*/  LDG.E R3, desc[UR6][R2.64] ;  /* 0x0000000602037981 */ /* 0x000ea2000c1e1900 */
[----:B0-----:R-:W-:-:S05]  /*00e0*/  IMAD.IADD R7, R8, 0x1, R7 ;  /* 0x0000000108077824 */ /* 0x001fca00078e0207 */
[----:B------:R-:W-:Y:S01]  /*00f0*/  ISETP.GE.AND P0, PT, R7, UR4, PT ;  /* 0x0000000407007c0c */ /* 0x000fe2000bf06270 */
[----:B--2---:R-:W-:-:S12]  /*0100*/  FADD R0, R3, R0 ;  /* 0x0000000003007221 */ /* 0x004fd80000000000 */
[----:B------:R-:W-:Y:S05]  /*0110*/  @!P0 BRA `(.L_x_2) ;  /* 0xfffffffc00e88947 */ /* 0x000fea000383ffff */
.L_x_1:
[----:B------:R-:W-:Y:S05]  /*0120*/  BSYNC.RECONVERGENT B0 ;  /* 0x0000000000007941 */ /* 0x000fea0003800200 */
.L_x_0:
[----:B------:R-:W0:Y:S01]  /*0130*/  S2UR UR5, SR_CgaCtaId ;  /* 0x00000000000579c3 */ /* 0x000e220000008800 */
[----:B------:R-:W-:Y:S01]  /*0140*/  UMOV UR4, 0x400 ;  /* 0x0000040000047882 */ /* 0x000fe20000000000 */
[----:B------:R-:W1:Y:S01]  /*0150*/  LDCU UR8, c[0x0][0x360] ;  /* 0x00006c00ff0877ac */ /* 0x000e620008000800 */
[----:B------:R-:W-:Y:S01]  /*0160*/  ISETP.NE.AND P0, PT, R6, RZ, PT ;  /* 0x000000ff0600720c */ /* 0x000fe20003f05270 */
[----:B-1----:R-:W-:Y:S02]  /*0170*/  UISETP.GE.U32.AND UP0, UPT, UR8, 0x2, UPT ;  /* 0x000000020800788c */ /* 0x002fe4000bf06070 */
[----:B0-----:R-:W-:-:S06]  /*0180*/  ULEA UR4, UR5, UR4, 0x18 ;  /* 0x0000000405047291 */ /* 0x001fcc000f8ec0ff */
[----:B------:R-:W-:-:S05]  /*0190*/  LEA R3, R6, UR4, 0x2 ;  /* 0x0000000406037c11 */ /* 0x000fca000f8e10ff */
[----:B------:R0:W-:Y:S01]  /*01a0*/  STS [R3], R0 ;  /* 0x0000000003007388 */ /* 0x0001e20000000800 */
[----:B------:R-:W-:Y:S06]  /*01b0*/  BAR.SYNC.DEFER_BLOCKING 0x0 ;  /* 0x0000000000007b1d */ /* 0x000fec0000010000 */
[----:B------:R-:W-:Y:S05]  /*01c0*/  BRA.U !UP0, `(.L_x_3) ;  /* 0x0000000108307547 */ /* 0x000fea000b800000 */
[----:B0-----:R-:W-:-:S07]  /*01d0*/  MOV R0, UR8 ;  /* 0x0000000800007c02 */ /* 0x001fce0008000f00 */
.L_x_4:
[----:B------:R-:W-:-:S04]  /*01e0*/  SHF.R.U32.HI R7, RZ, 0x1, R0 ;  /* 0x00000001ff077819 */ /* 0x000fc80000011600 */
[----:B------:R-:W-:-:S13]  /*01f0*/  ISETP.GE.U32.AND P1, PT, R6, R7, PT ;  /* 0x000000070600720c */ /* 0x000fda0003f26070 */
[----:B------:R-:W-:Y:S01]  /*0200*/  @!P1 IMAD R2, R7, 0x4, R3 ;  /* 0x0000000407029824 */ /* 0x000fe200078e0203 */
[----:B------:R-:W-:Y:S05]  /*0210*/  @!P1 LDS R5, [R3] ;  /* 0x0000000003059984 */ /* 0x000fea0000000800 */
[----:B------:R-:W0:Y:S02]  /*0220*/  @!P1 LDS R2, [R2] ;  /* 0x0000000002029984 */ /* 0x000e240000000800 */
[----:B0-----:R-:W-:-:S05]  /*0230*/  @!P1 FADD R4, R2, R5 ;  /* 0x0000000502049221 */ /* 0x001fca0000000000 */
[----:B------:R1:W-:Y:S01]  /*0240*/  @!P1 STS [R3], R4 ;  /* 0x0000000403009388 */ /* 0x0003e20000000800 */
[----:B------:R-:W-:Y:S01]  /*0250*/  BAR.SYNC.DEFER_BLOCKING 0x0 ;  /* 0x0000000000007b1d */ /* 0x000fe20000010000 */
[----:B------:R-:W-:Y:S02]  /*0260*/  ISETP.GT.U32.AND P1, PT, R0, 0x3, PT ;  /* 0x000000030000780c */ /* 0x000fe40003f24070 */
[----:B------:R-:W-:-:S11]  /*0270*/  MOV R0, R7 ;  /* 0x0000000700007202 */ /* 0x000fd60000000f00 */
[----:B-1----:R-:W-:Y:S05]  /*0280*/  @P1 BRA `(.L_x_4) ;  /* 0xfffffffc00d41947 */ /* 0x002fea000383ffff */
.L_x_3:
[----:B------:R-:W-:Y:S05]  /*0290*/  @P0 EXIT ;  /* 0x000000000000094d */ /* 0x000fea0003800000 */
[----:B------:R-:W1:Y:S01]  /*02a0*/  S2UR UR5, SR_CgaCtaId ;  /* 0x00000000000579c3 */ /* 0x000e620000008800 */
[----:B------:R-:W-:-:S07]  /*02b0*/  UMOV UR4, 0x400 ;  /* 0x0000040000047882 */ /* 0x000fce0000000000 */
[----:B0-----:R-:W0:Y:S01]  /*02c0*/  LDC.64 R2, c[0x0][0x388] ;  /* 0x0000e200ff027b82 */ /* 0x001e220000000a00 */
[----:B-1----:R-:W-:-:S09]  /*02d0*/  ULEA UR4, UR5, UR4, 0x18 ;  /* 0x0000000405047291 */ /* 0x002fd2000f8ec0ff */
[----:B------:R-:W0:Y:S04]  /*02e0*/  LDS R5, [UR4] ;  /* 0x00000004ff057984 */ /* 0x000e280008000800 */
[----:B0-----:R-:W-:Y:S01]  /*02f0*/  STG.E desc[UR6][R2.64], R5 ;  /* 0x0000000502007986 */ /* 0x001fe2000c101906 */
[----:B------:R-:W-:Y:S05]  /*0300*/  EXIT ;  /* 0x000000000000794d */ /* 0x000fea0003800000 */
.L_x_5:
[----:B------:R-:W-:-:S00]  /*0310*/  BRA `(.L_x_5) ;  /* 0xfffffffc00fc7947 */ /* 0x000fc0000383ffff */
[----:B------:R-:W-:-:S00]  /*0320*/  NOP ;  /* 0x0000000000007918 */ /* 0x000fc00000000000 */
        /* <DEDUP_REMOVED lines=13> */
.L_x_12:


//--------------------- .text._Z17arraySumReductionPKfPfi --------------------------
	.section	.text._Z17arraySumReductionPKfPfi,"ax",@progbits
	.align	128
        .global         _Z17arraySumReductionPKfPfi
        .type           _Z17arraySumReductionPKfPfi,@function
        .size           _Z17arraySumReductionPKfPfi,(.L_x_13 - _Z17arraySumReductionPKfPfi)
        .other          _Z17arraySumReductionPKfPfi,@"STO_CUDA_ENTRY STV_DEFAULT"
_Z17arraySumReductionPKfPfi:
.text._Z17arraySumReductionPKfPfi:
[----:B------:R-:W-:Y:S01]  /*0000*/  LDC R1, c[0x0][0x37c] ;  /* 0x0000df00ff017b82 */ /* 0x000fe20000000800 */
[----:B------:R-:W0:Y:S01]  /*0010*/  S2R R7, SR_CTAID.X ;  /* 0x0000000000077919 */ /* 0x000e220000002500 */
[----:B------:R-:W0:Y:S01]  /*0020*/  LDCU UR8, c[0x0][0x360] ;  /* 0x00006c00ff0877ac */ /* 0x000e220008000800 */
[----:B------:R-:W0:Y:S01]  /*0030*/  S2R R6, SR_TID.X ;  /* 0x0000000000067919 */ /* 0x000e220000002100 */
[----:B------:R-:W1:Y:S01]  /*0040*/  LDCU UR4, c[0x0][0x390] ;  /* 0x00007200ff0477ac */ /* 0x000e620008000800 */
[----:B------:R-:W2:Y:S01]  /*0050*/  LDCU.64 UR6, c[0x0][0x358] ;  /* 0x00006b00ff0677ac */ /* 0x000ea20008000a00 */
[----:B0-----:R-:W-:-:S05]  /*0060*/  IMAD R5, R7, UR8, R6 ;  /* 0x0000000807057c24 */ /* 0x001fca000f8e0206 */
[----:B-1----:R-:W-:-:S13]  /*0070*/  ISETP.GE.AND P0, PT, R5, UR4, PT ;  /* 0x0000000405007c0c */ /* 0x002fda000bf06270 */
[----:B------:R-:W0:Y:S02]  /*0080*/  @!P0 LDC.64 R2, c[0x0][0x380] ;  /* 0x0000e000ff028b82 */ /* 0x000e240000000a00 */
[----:B0-----:R-:W-:-:S06]  /*0090*/  @!P0 IMAD.WIDE R2, R5, 0x4, R2 ;  /* 0x0000000405028825 */ /* 0x001fcc00078e0202 */
[----:B--2---:R-:W2:Y:S01]  /*00a0*/  @!P0 LDG.E R3, desc[UR6][R2.64] ;  /* 0x0000000602038981 */ /* 0x004ea2000c1e1900 */
[----:B------:R-:W0:Y:S01]  /*00b0*/  S2UR UR5, SR_CgaCtaId ;  /* 0x00000000000579c3 */ /* 0x000e220000008800 */
[----:B------:R-:W-:Y:S01]  /*00c0*/  UMOV UR4, 0x400 ;  /* 0x0000040000047882 */ /* 0x000fe20000000000 */
[----:B------:R-:W-:Y:S01]  /*00d0*/  IMAD.U32 R4, RZ, RZ, UR8 ;  /* 0x00000008ff047e24 */ /* 0x000fe2000f8e00ff */
[----:B0-----:R-:W-:-:S06]  /*00e0*/  ULEA UR4, UR5, UR4, 0x18 ;  /* 0x0000000405047291 */ /* 0x001fcc000f8ec0ff */
[----:B------:R-:W-:-:S05]  /*00f0*/  LEA R0, R6, UR4, 0x2 ;  /* 0x0000000406007c11 */ /* 0x000fca000f8e10ff */
[----:B--2---:R0:W-:Y:S04]  /*0100*/  @!P0 STS [R0], R3 ;  /* 0x0000000300008388 */ /* 0x0041e80000000800 */
[----:B------:R0:W-:Y:S01]  /*0110*/  @P0 STS [R0], RZ ;  /* 0x000000ff00000388 */ /* 0x0001e20000000800 */
[----:B------:R-:W-:Y:S01]  /*0120*/  BAR.SYNC.DEFER_BLOCKING 0x0 ;  /* 0x0000000000007b1d */ /* 0x000fe20000010000 */
[----:B------:R-:W-:-:S13]  /*0130*/  ISETP.GE.U32.AND P0, PT, R4, 0x2, PT ;  /* 0x000000020400780c */ /* 0x000fda0003f06070 */
[----:B0-----:R-:W-:Y:S05]  /*0140*/  @!P0 BRA `(.L_x_6) ;  /* 0x0000000000448947 */ /* 0x001fea0003800000 */
.L_x_10:
[----:B------:R-:W-:Y:S01]  /*0150*/  SHF.R.U32.HI R5, RZ, 0x1, R4 ;  /* 0x00000001ff057819 */ /* 0x000fe20000011604 */
[----:B------:R-:W-:Y:S04]  /*0160*/  BSSY.RECONVERGENT B0, `(.L_x_7) ;  /* 0x000000b000007945 */ /* 0x000fe80003800200 */
[----:B------:R-:W-:-:S05]  /*0170*/  IMAD.IADD R2, R5, 0x1, R6 ;  /* 0x0000000105027824 */ /* 0x000fca00078e0206 */
[----:B------:R-:W-:-:S04]  /*0180*/  ISETP.GT.U32.AND P0, PT, R2, 0xff, PT ;  /* 0x000000ff0200780c */ /* 0x000fc80003f04070 */
[----:B------:R-:W-:-:S13]  /*0190*/  ISETP.GE.U32.OR P0, PT, R6, R5, P0 ;  /* 0x000000050600720c */ /* 0x000fda0000706470 */
[----:B------:R-:W-:Y:S05]  /*01a0*/  @P0 BRA `(.L_x_8) ;  /* 0x0000000000180947 */ /* 0x000fea0003800000 */
[----:B------:R-:W-:-:S05]  /*01b0*/  IMAD R2, R5, 0x4, R0 ;  /* 0x0000000405027824 */ /* 0x000fca00078e0200 */
[----:B------:R0:W1:Y:S02]  /*01c0*/  LDS R9, [R2] ;  /* 0x0000000002097984 */ /* 0x0000640000000800 */
.L_x_9:
[----:B0-----:R-:W1:Y:S02]  /*01d0*/  LDS R2, [R0] ;  /* 0x0000000000027984 */ /* 0x001e640000000800 */
[----:B-1----:R-:W-:-:S05]  /*01e0*/  FADD R3, R9, R2 ;  /* 0x0000000209037221 */ /* 0x002fca0000000000 */
[----:B------:R-:W0:Y:S02]  /*01f0*/  ATOMS.CAST.SPIN P0, [R0], R2, R3 ;  /* 0x000000020000758d */ /* 0x000e240001800003 */
[----:B0-----:R-:W-:Y:S05]  /*0200*/  @!P0 BRA `(.L_x_9) ;  /* 0xfffffffc00f08947 */ /* 0x001fea000383ffff */
.L_x_8:
[----:B------:R-:W-:Y:S05]  /*0210*/  BSYNC.RECONVERGENT B0 ;  /* 0x0000000000007941 */ /* 0x000fea0003800200 */
.L_x_7:
[----:B------:R-:W-:Y:S01]  /*0220*/  BAR.SYNC.DEFER_BLOCKING 0x0 ;  /* 0x0000000000007b1d */ /* 0x000fe20000010000 */
[----:B------:R-:W-:Y:S01]  /*0230*/  ISETP.GT.U32.AND P0, PT, R4, 0x3, PT ;  /* 0x000000030400780c */ /* 0x000fe20003f04070 */
[----:B------:R-:W-:-:S12]  /*0240*/  IMAD.MOV.U32 R4, RZ, RZ, R5 ;  /* 0x000000ffff047224 */ /* 0x000fd800078e0005 */
[----:B------:R-:W-:Y:S05]  /*0250*/  @P0 BRA `(.L_x_10) ;  /* 0xfffffffc00bc0947 */ /* 0x000fea000383ffff */
.L_x_6:
[----:B------:R-:W-:-:S13]  /*0260*/  ISETP.NE.AND P0, PT, R6, RZ, PT ;  /* 0x000000ff0600720c */ /* 0x000fda0003f05270 */
[----:B------:R-:W-:Y:S05]  /*0270*/  @P0 EXIT ;  /* 0x000000000000094d */ /* 0x000fea0003800000 */
[----:B------:R-:W0:Y:S01]  /*0280*/  S2UR UR5, SR_CgaCtaId ;  /* 0x00000000000579c3 */ /* 0x000e220000008800 */
[----:B------:R-:W-:-:S07]  /*0290*/  UMOV UR4, 0x400 ;  /* 0x0000040000047882 */ /* 0x000fce0000000000 */
[----:B------:R-:W1:Y:S01]  /*02a0*/  LDC.64 R2, c[0x0][0x388] ;  /* 0x0000e200ff027b82 */ /* 0x000e620000000a00 */
[----:B0-----:R-:W-:Y:S01]  /*02b0*/  ULEA UR4, UR5, UR4, 0x18 ;  /* 0x0000000405047291 */ /* 0x001fe2000f8ec0ff */
[----:B-1----:R-:W-:-:S08]  /*02c0*/  IMAD.WIDE.U32 R2, R7, 0x4, R2 ;  /* 0x0000000407027825 */ /* 0x002fd000078e0002 */
[----:B------:R-:W0:Y:S04]  /*02d0*/  LDS R5, [UR4] ;  /* 0x00000004ff057984 */ /* 0x000e280008000800 */
[----:B0-----:R-:W-:Y:S01]  /*02e0*/  STG.E desc[UR6][R2.64], R5 ;  /* 0x0000000502007986 */ /* 0x001fe2000c101906 */
[----:B------:R-:W-:Y:S05]  /*02f0*/  EXIT ;  /* 0x000000000000794d */ /* 0x000fea0003800000 */
.L_x_11:
        /* <DEDUP_REMOVED lines=16> */
.L_x_13:


//--------------------- .nv.shared._Z14finalReductionPfS_i --------------------------
	.section	.nv.shared._Z14finalReductionPfS_i,"aw",@nobits
	.sectionflags	@""
	.align	4
.nv.shared._Z14finalReductionPfS_i:
	.zero		2048


//--------------------- .nv.shared.reserved.0     --------------------------
	.section	.nv.shared.reserved.0,"aw",@nobits
	.weak		__nv_reservedSMEM_offset_0_alias
	.size		__nv_reservedSMEM_offset_0_alias, 0, 64
	.other		__nv_reservedSMEM_offset_0_alias,@"STO_CUDA_RESERVED_SHARED STV_DEFAULT"
__nv_reservedSMEM_offset_0_alias:
	.zero		0
	.zero		64


//--------------------- .nv.shared._Z17arraySumReductionPKfPfi --------------------------
	.section	.nv.shared._Z17arraySumReductionPKfPfi,"aw",@nobits
	.sectionflags	@""
	.align	4
.nv.shared._Z17arraySumReductionPKfPfi:
	.zero		2048


//--------------------- .nv.constant0._Z14finalReductionPfS_i --------------------------
	.section	.nv.constant0._Z14finalReductionPfS_i,"a",@progbits
	.sectionflags	@""
	.align	4
.nv.constant0._Z14finalReductionPfS_i:
	.zero		916


//--------------------- .nv.constant0._Z17arraySumReductionPKfPfi --------------------------
	.section	.nv.constant0._Z17arraySumReductionPKfPfi,"a",@progbits
	.sectionflags	@""
	.align	4
.nv.constant0._Z17arraySumReductionPKfPfi:
	.zero		916


//--------------------- SYMBOLS --------------------------

	.type		.nv.reservedSmem.offset0,@object
	.size		.nv.reservedSmem.offset0,0x4
	.type		.nv.reservedSmem.cap,@object
	.size		.nv.reservedSmem.cap,0x4
